//
// Generated by NVIDIA NVVM Compiler
//
// Compiler Build ID: CL-36424714
// Cuda compilation tools, release 13.0, V13.0.88
// Based on NVVM 20.0.0
//

.version 9.0
.target sm_100
.address_size 64

	// .globl	_Z13kernel_matmuliPfS_S_
// _ZZ19kernel_matmul_tilediPfS_S_E6tile_a has been demoted
// _ZZ19kernel_matmul_tilediPfS_S_E6tile_b has been demoted

.visible .entry _Z13kernel_matmuliPfS_S_(
	.param .u32 _Z13kernel_matmuliPfS_S__param_0,
	.param .u64 .ptr .align 1 _Z13kernel_matmuliPfS_S__param_1,
	.param .u64 .ptr .align 1 _Z13kernel_matmuliPfS_S__param_2,
	.param .u64 .ptr .align 1 _Z13kernel_matmuliPfS_S__param_3
)
{
	.reg .pred 	%p<10>;
	.reg .b32 	%r<42>;
	.reg .b32 	%f<67>;
	.reg .b64 	%rd<67>;

	ld.param.u32 	%r19, [_Z13kernel_matmuliPfS_S__param_0];
	ld.param.u64 	%rd14, [_Z13kernel_matmuliPfS_S__param_1];
	ld.param.u64 	%rd15, [_Z13kernel_matmuliPfS_S__param_2];
	cvta.to.global.u64 	%rd1, %rd15;
	cvta.to.global.u64 	%rd2, %rd14;
	mov.u32 	%r20, %ctaid.x;
	mov.u32 	%r21, %ntid.x;
	mov.u32 	%r22, %tid.x;
	mad.lo.s32 	%r1, %r20, %r21, %r22;
	mov.u32 	%r23, %ctaid.y;
	mov.u32 	%r24, %ntid.y;
	mov.u32 	%r25, %tid.y;
	mad.lo.s32 	%r26, %r23, %r24, %r25;
	max.s32 	%r27, %r1, %r26;
	setp.ge.s32 	%p1, %r27, %r19;
	@%p1 bra 	$L__BB0_13;
	mul.lo.s32 	%r3, %r26, %r19;
	and.b32  	%r4, %r19, 7;
	setp.lt.u32 	%p2, %r19, 8;
	mov.f32 	%f66, 0f00000000;
	mov.b32 	%r40, 0;
	@%p2 bra 	$L__BB0_4;
	and.b32  	%r40, %r19, 2147483640;
	neg.s32 	%r38, %r40;
	mul.wide.s32 	%rd16, %r19, 4;
	add.s64 	%rd3, %rd1, %rd16;
	shl.b32 	%r7, %r19, 3;
	mul.wide.s32 	%rd17, %r19, 8;
	add.s64 	%rd4, %rd1, %rd17;
	mul.wide.s32 	%rd18, %r19, 12;
	add.s64 	%rd5, %rd1, %rd18;
	mul.wide.s32 	%rd19, %r19, 16;
	add.s64 	%rd6, %rd1, %rd19;
	mul.wide.s32 	%rd20, %r19, 20;
	add.s64 	%rd7, %rd1, %rd20;
	mul.wide.s32 	%rd21, %r19, 24;
	add.s64 	%rd8, %rd1, %rd21;
	mul.wide.s32 	%rd22, %r19, 28;
	add.s64 	%rd9, %rd1, %rd22;
	mul.wide.u32 	%rd23, %r3, 4;
	add.s64 	%rd24, %rd23, %rd2;
	add.s64 	%rd66, %rd24, 16;
	mov.f32 	%f66, 0f00000000;
	mov.u32 	%r37, %r1;
$L__BB0_3:
	.pragma "nounroll";
	mul.wide.s32 	%rd25, %r37, 4;
	add.s64 	%rd26, %rd3, %rd25;
	add.s64 	%rd27, %rd4, %rd25;
	add.s64 	%rd28, %rd5, %rd25;
	add.s64 	%rd29, %rd6, %rd25;
	add.s64 	%rd30, %rd7, %rd25;
	add.s64 	%rd31, %rd8, %rd25;
	add.s64 	%rd32, %rd9, %rd25;
	add.s64 	%rd33, %rd1, %rd25;
	ld.global.f32 	%f16, [%rd66+-16];
	ld.global.f32 	%f17, [%rd33];
	fma.rn.f32 	%f18, %f16, %f17, %f66;
	ld.global.f32 	%f19, [%rd66+-12];
	ld.global.f32 	%f20, [%rd26];
	fma.rn.f32 	%f21, %f19, %f20, %f18;
	ld.global.f32 	%f22, [%rd66+-8];
	ld.global.f32 	%f23, [%rd27];
	fma.rn.f32 	%f24, %f22, %f23, %f21;
	ld.global.f32 	%f25, [%rd66+-4];
	ld.global.f32 	%f26, [%rd28];
	fma.rn.f32 	%f27, %f25, %f26, %f24;
	ld.global.f32 	%f28, [%rd66];
	ld.global.f32 	%f29, [%rd29];
	fma.rn.f32 	%f30, %f28, %f29, %f27;
	ld.global.f32 	%f31, [%rd66+4];
	ld.global.f32 	%f32, [%rd30];
	fma.rn.f32 	%f33, %f31, %f32, %f30;
	ld.global.f32 	%f34, [%rd66+8];
	ld.global.f32 	%f35, [%rd31];
	fma.rn.f32 	%f36, %f34, %f35, %f33;
	ld.global.f32 	%f37, [%rd66+12];
	ld.global.f32 	%f38, [%rd32];
	fma.rn.f32 	%f66, %f37, %f38, %f36;
	add.s32 	%r38, %r38, 8;
	add.s32 	%r37, %r37, %r7;
	add.s64 	%rd66, %rd66, 32;
	setp.ne.s32 	%p3, %r38, 0;
	@%p3 bra 	$L__BB0_3;
$L__BB0_4:
	setp.eq.s32 	%p4, %r4, 0;
	@%p4 bra 	$L__BB0_12;
	and.b32  	%r13, %r19, 3;
	setp.lt.u32 	%p5, %r4, 4;
	@%p5 bra 	$L__BB0_7;
	add.s32 	%r29, %r40, %r3;
	mul.wide.u32 	%rd34, %r29, 4;
	add.s64 	%rd35, %rd2, %rd34;
	ld.global.f32 	%f40, [%rd35];
	mad.lo.s32 	%r30, %r40, %r19, %r1;
	mul.wide.s32 	%rd36, %r30, 4;
	add.s64 	%rd37, %rd1, %rd36;
	ld.global.f32 	%f41, [%rd37];
	fma.rn.f32 	%f42, %f40, %f41, %f66;
	cvt.u64.u32 	%rd38, %r3;
	cvt.u64.u32 	%rd39, %r40;
	add.s64 	%rd40, %rd39, %rd38;
	shl.b64 	%rd41, %rd40, 2;
	add.s64 	%rd42, %rd2, %rd41;
	ld.global.f32 	%f43, [%rd42+4];
	mul.wide.s32 	%rd43, %r19, 4;
	add.s64 	%rd44, %rd37, %rd43;
	ld.global.f32 	%f44, [%rd44];
	fma.rn.f32 	%f45, %f43, %f44, %f42;
	ld.global.f32 	%f46, [%rd42+8];
	add.s64 	%rd45, %rd44, %rd43;
	ld.global.f32 	%f47, [%rd45];
	fma.rn.f32 	%f48, %f46, %f47, %f45;
	ld.global.f32 	%f49, [%rd42+12];
	add.s64 	%rd46, %rd45, %rd43;
	ld.global.f32 	%f50, [%rd46];
	fma.rn.f32 	%f66, %f49, %f50, %f48;
	add.s32 	%r40, %r40, 4;
$L__BB0_7:
	setp.eq.s32 	%p6, %r13, 0;
	@%p6 bra 	$L__BB0_12;
	setp.eq.s32 	%p7, %r13, 1;
	@%p7 bra 	$L__BB0_10;
	add.s32 	%r31, %r40, %r3;
	mul.wide.u32 	%rd47, %r31, 4;
	add.s64 	%rd48, %rd2, %rd47;
	ld.global.f32 	%f52, [%rd48];
	mad.lo.s32 	%r32, %r40, %r19, %r1;
	mul.wide.s32 	%rd49, %r32, 4;
	add.s64 	%rd50, %rd1, %rd49;
	ld.global.f32 	%f53, [%rd50];
	fma.rn.f32 	%f54, %f52, %f53, %f66;
	cvt.u64.u32 	%rd51, %r3;
	cvt.u64.u32 	%rd52, %r40;
	add.s64 	%rd53, %rd52, %rd51;
	shl.b64 	%rd54, %rd53, 2;
	add.s64 	%rd55, %rd2, %rd54;
	ld.global.f32 	%f55, [%rd55+4];
	mul.wide.s32 	%rd56, %r19, 4;
	add.s64 	%rd57, %rd50, %rd56;
	ld.global.f32 	%f56, [%rd57];
	fma.rn.f32 	%f66, %f55, %f56, %f54;
	add.s32 	%r40, %r40, 2;
$L__BB0_10:
	and.b32  	%r33, %r19, 1;
	setp.eq.b32 	%p8, %r33, 1;
	not.pred 	%p9, %p8;
	@%p9 bra 	$L__BB0_12;
	add.s32 	%r34, %r40, %r3;
	mul.wide.u32 	%rd58, %r34, 4;
	add.s64 	%rd59, %rd2, %rd58;
	ld.global.f32 	%f57, [%rd59];
	mad.lo.s32 	%r35, %r40, %r19, %r1;
	mul.wide.s32 	%rd60, %r35, 4;
	add.s64 	%rd61, %rd1, %rd60;
	ld.global.f32 	%f58, [%rd61];
	fma.rn.f32 	%f66, %f57, %f58, %f66;
$L__BB0_12:
	ld.param.u64 	%rd65, [_Z13kernel_matmuliPfS_S__param_3];
	add.s32 	%r36, %r3, %r1;
	cvta.to.global.u64 	%rd62, %rd65;
	mul.wide.s32 	%rd63, %r36, 4;
	add.s64 	%rd64, %rd62, %rd63;
	st.global.f32 	[%rd64], %f66;
$L__BB0_13:
	ret;

}
	// .globl	_Z19kernel_matmul_tilediPfS_S_
.visible .entry _Z19kernel_matmul_tilediPfS_S_(
	.param .u32 _Z19kernel_matmul_tilediPfS_S__param_0,
	.param .u64 .ptr .align 1 _Z19kernel_matmul_tilediPfS_S__param_1,
	.param .u64 .ptr .align 1 _Z19kernel_matmul_tilediPfS_S__param_2,
	.param .u64 .ptr .align 1 _Z19kernel_matmul_tilediPfS_S__param_3
)
{
	.reg .pred 	%p<10>;
	.reg .b32 	%r<42>;
	.reg .b32 	%f<63>;
	.reg .b64 	%rd<13>;
	// demoted variable
	.shared .align 4 .b8 _ZZ19kernel_matmul_tilediPfS_S_E6tile_a[1024];
	// demoted variable
	.shared .align 4 .b8 _ZZ19kernel_matmul_tilediPfS_S_E6tile_b[1024];
	ld.param.u32 	%r24, [_Z19kernel_matmul_tilediPfS_S__param_0];
	ld.param.u64 	%rd3, [_Z19kernel_matmul_tilediPfS_S__param_1];
	ld.param.u64 	%rd4, [_Z19kernel_matmul_tilediPfS_S__param_2];
	ld.param.u64 	%rd5, [_Z19kernel_matmul_tilediPfS_S__param_3];
	mov.u32 	%r25, %ctaid.x;
	mov.u32 	%r26, %ctaid.y;
	mov.u32 	%r37, %tid.x;
	mov.u32 	%r39, %tid.y;
	shl.b32 	%r27, %r26, 4;
	add.s32 	%r3, %r27, %r39;
	shl.b32 	%r4, %r25, 4;
	add.s32 	%r5, %r4, %r37;
	setp.lt.s32 	%p1, %r24, 1;
	mov.f32 	%f62, 0f00000000;
	@%p1 bra 	$L__BB1_7;
	add.s32 	%r28, %r24, 15;
	shr.u32 	%r29, %r28, 4;
	shl.b32 	%r30, %r39, 6;
	mov.u32 	%r31, _ZZ19kernel_matmul_tilediPfS_S_E6tile_a;
	add.s32 	%r6, %r31, %r30;
	shl.b32 	%r32, %r37, 2;
	add.s32 	%r7, %r6, %r32;
	mov.u32 	%r33, _ZZ19kernel_matmul_tilediPfS_S_E6tile_b;
	add.s32 	%r9, %r33, %r32;
	add.s32 	%r8, %r9, %r30;
	neg.s32 	%r41, %r29;
	mad.lo.s32 	%r34, %r39, %r24, %r37;
	add.s32 	%r40, %r34, %r4;
	shl.b32 	%r12, %r24, 4;
	mad.lo.s32 	%r38, %r3, %r24, %r37;
	cvta.to.global.u64 	%rd1, %rd3;
	cvta.to.global.u64 	%rd2, %rd4;
	mov.f32 	%f62, 0f00000000;
$L__BB1_2:
	setp.ge.u32 	%p2, %r3, %r24;
	setp.ge.s32 	%p3, %r37, %r24;
	mov.f32 	%f60, 0f00000000;
	or.pred  	%p4, %p2, %p3;
	@%p4 bra 	$L__BB1_4;
	mul.wide.u32 	%rd6, %r38, 4;
	add.s64 	%rd7, %rd1, %rd6;
	ld.global.f32 	%f60, [%rd7];
$L__BB1_4:
	setp.ge.u32 	%p5, %r5, %r24;
	st.shared.f32 	[%r7], %f60;
	setp.ge.s32 	%p6, %r39, %r24;
	mov.f32 	%f61, 0f00000000;
	or.pred  	%p7, %p6, %p5;
	@%p7 bra 	$L__BB1_6;
	mul.wide.u32 	%rd8, %r40, 4;
	add.s64 	%rd9, %rd2, %rd8;
	ld.global.f32 	%f61, [%rd9];
$L__BB1_6:
	st.shared.f32 	[%r8], %f61;
	bar.sync 	0;
	ld.shared.f32 	%f12, [%r6];
	ld.shared.f32 	%f13, [%r9];
	fma.rn.f32 	%f14, %f12, %f13, %f62;
	ld.shared.f32 	%f15, [%r6+4];
	ld.shared.f32 	%f16, [%r9+64];
	fma.rn.f32 	%f17, %f15, %f16, %f14;
	ld.shared.f32 	%f18, [%r6+8];
	ld.shared.f32 	%f19, [%r9+128];
	fma.rn.f32 	%f20, %f18, %f19, %f17;
	ld.shared.f32 	%f21, [%r6+12];
	ld.shared.f32 	%f22, [%r9+192];
	fma.rn.f32 	%f23, %f21, %f22, %f20;
	ld.shared.f32 	%f24, [%r6+16];
	ld.shared.f32 	%f25, [%r9+256];
	fma.rn.f32 	%f26, %f24, %f25, %f23;
	ld.shared.f32 	%f27, [%r6+20];
	ld.shared.f32 	%f28, [%r9+320];
	fma.rn.f32 	%f29, %f27, %f28, %f26;
	ld.shared.f32 	%f30, [%r6+24];
	ld.shared.f32 	%f31, [%r9+384];
	fma.rn.f32 	%f32, %f30, %f31, %f29;
	ld.shared.f32 	%f33, [%r6+28];
	ld.shared.f32 	%f34, [%r9+448];
	fma.rn.f32 	%f35, %f33, %f34, %f32;
	ld.shared.f32 	%f36, [%r6+32];
	ld.shared.f32 	%f37, [%r9+512];
	fma.rn.f32 	%f38, %f36, %f37, %f35;
	ld.shared.f32 	%f39, [%r6+36];
	ld.shared.f32 	%f40, [%r9+576];
	fma.rn.f32 	%f41, %f39, %f40, %f38;
	ld.shared.f32 	%f42, [%r6+40];
	ld.shared.f32 	%f43, [%r9+640];
	fma.rn.f32 	%f44, %f42, %f43, %f41;
	ld.shared.f32 	%f45, [%r6+44];
	ld.shared.f32 	%f46, [%r9+704];
	fma.rn.f32 	%f47, %f45, %f46, %f44;
	ld.shared.f32 	%f48, [%r6+48];
	ld.shared.f32 	%f49, [%r9+768];
	fma.rn.f32 	%f50, %f48, %f49, %f47;
	ld.shared.f32 	%f51, [%r6+52];
	ld.shared.f32 	%f52, [%r9+832];
	fma.rn.f32 	%f53, %f51, %f52, %f50;
	ld.shared.f32 	%f54, [%r6+56];
	ld.shared.f32 	%f55, [%r9+896];
	fma.rn.f32 	%f56, %f54, %f55, %f53;
	ld.shared.f32 	%f57, [%r6+60];
	ld.shared.f32 	%f58, [%r9+960];
	fma.rn.f32 	%f62, %f57, %f58, %f56;
	bar.sync 	0;
	add.s32 	%r41, %r41, 1;
	setp.ne.s32 	%p8, %r41, 0;
	add.s32 	%r40, %r40, %r12;
	add.s32 	%r39, %r39, 16;
	add.s32 	%r38, %r38, 16;
	add.s32 	%r37, %r37, 16;
	@%p8 bra 	$L__BB1_2;
$L__BB1_7:
	max.s32 	%r35, %r3, %r5;
	setp.ge.s32 	%p9, %r35, %r24;
	@%p9 bra 	$L__BB1_9;
	mad.lo.s32 	%r36, %r3, %r24, %r5;
	cvta.to.global.u64 	%rd10, %rd5;
	mul.wide.u32 	%rd11, %r36, 4;
	add.s64 	%rd12, %rd10, %rd11;
	st.global.f32 	[%rd12], %f62;
$L__BB1_9:
	ret;

}


// ===== COMPILED SASS (sm_100) =====

	.target	sm_100

	.elftype	@"ET_EXEC"


//--------------------- .note.nv.tkinfo           --------------------------
	.section	.note.nv.tkinfo,"",@"SHT_NOTE"
	.sectionflags	@"SHF_NOTE_NV_TKINFO"
	.tkinfo
        /*0018*/ 	.word	0x00000002
        /*0030*/ 	.string	""
        /*0030*/ 	.string	"ptxas"
        /*0030*/ 	.string	"Cuda compilation tools, release 13.0, V13.0.88"
        /*0030*/ 	.string	"Build cuda_13.0.r13.0/compiler.36424714_0"
        /*0030*/ 	.string	"-arch sm_100 -m 64 "



//--------------------- .note.nv.cuinfo           --------------------------
	.section	.note.nv.cuinfo,"",@"SHT_NOTE"
	.sectionflags	@"SHF_NOTE_NV_CUINFO"
        /*0018*/ 	.short	0x0002
        /*001a*/ 	.short	0x0064
        /*001c*/ 	.short	0x0082
	.zero		2


//--------------------- .nv.info                  --------------------------
	.section	.nv.info,"",@"SHT_CUDA_INFO"
	.align	4


	//----- nvinfo : EIATTR_REGCOUNT
	.align		4
        /*0000*/ 	.byte	0x04, 0x2f
        /*0002*/ 	.short	(.L_1 - .L_0)
	.align		4
.L_0:
        /*0004*/ 	.word	index@(_Z13kernel_matmuliPfS_S_)
        /*0008*/ 	.word	0x0000001e


	//----- nvinfo : EIATTR_FRAME_SIZE
	.align		4
.L_1:
        /*000c*/ 	.byte	0x04, 0x11
        /*000e*/ 	.short	(.L_3 - .L_2)
	.align		4
.L_2:
        /*0010*/ 	.word	index@(_Z13kernel_matmuliPfS_S_)
        /*0014*/ 	.word	0x00000000


	//----- nvinfo : EIATTR_REGCOUNT
	.align		4
.L_3:
        /*0018*/ 	.byte	0x04, 0x2f
        /*001a*/ 	.short	(.L_5 - .L_4)
	.align		4
.L_4:
        /*001c*/ 	.word	index@(_Z19kernel_matmul_tilediPfS_S_)
        /*0020*/ 	.word	0x00000020


	//----- nvinfo : EIATTR_FRAME_SIZE
	.align		4
.L_5:
        /*0024*/ 	.byte	0x04, 0x11
        /*0026*/ 	.short	(.L_7 - .L_6)
	.align		4
.L_6:
        /*0028*/ 	.word	index@(_Z19kernel_matmul_tilediPfS_S_)
        /*002c*/ 	.word	0x00000000


	//----- nvinfo : EIATTR_MIN_STACK_SIZE
	.align		4
.L_7:
        /*0030*/ 	.byte	0x04, 0x12
        /*0032*/ 	.short	(.L_9 - .L_8)
	.align		4
.L_8:
        /*0034*/ 	.word	index@(_Z19kernel_matmul_tilediPfS_S_)
        /*0038*/ 	.word	0x00000000


	//----- nvinfo : EIATTR_MIN_STACK_SIZE
	.align		4
.L_9:
        /*003c*/ 	.byte	0x04, 0x12
        /*003e*/ 	.short	(.L_11 - .L_10)
	.align		4
.L_10:
        /*0040*/ 	.word	index@(_Z13kernel_matmuliPfS_S_)
        /*0044*/ 	.word	0x00000000
.L_11:


//--------------------- .nv.compat                --------------------------
	.section	.nv.compat,"",@"SHT_CUDA_COMPAT_INFO"
	.align	4
        /*0000*/ 	.byte	0x02, 0x09, 0x00, 0x00, 0x02, 0x02, 0x01, 0x00, 0x02, 0x05, 0x05, 0x00, 0x03, 0x07, 0x01, 0x01
        /*0010*/ 	.byte	0x02, 0x03, 0x00, 0x00, 0x02, 0x06, 0x01, 0x00, 0x04, 0x0b, 0x08, 0x00, 0x09, 0x00, 0x00, 0x00
        /*0020*/ 	.byte	0x00, 0x00, 0x00, 0x00


//--------------------- .nv.info._Z19kernel_matmul_tilediPfS_S_ --------------------------
	.section	.nv.info._Z19kernel_matmul_tilediPfS_S_,"",@"SHT_CUDA_INFO"
	.sectionflags	@""
	.align	4


	//----- nvinfo : EIATTR_CUDA_API_VERSION
	.align		4
        /*0000*/ 	.byte	0x04, 0x37
        /*0002*/ 	.short	(.L_13 - .L_12)
.L_12:
        /*0004*/ 	.word	0x00000082


	//----- nvinfo : EIATTR_KPARAM_INFO
	.align		4
.L_13:
        /*0008*/ 	.byte	0x04, 0x17
        /*000a*/ 	.short	(.L_15 - .L_14)
.L_14:
        /*000c*/ 	.word	0x00000000
        /*0010*/ 	.short	0x0003
        /*0012*/ 	.short	0x0018
        /*0014*/ 	.byte	0x00, 0xf5, 0x21, 0x00


	//----- nvinfo : EIATTR_KPARAM_INFO
	.align		4
.L_15:
        /*0018*/ 	.byte	0x04, 0x17
        /*001a*/ 	.short	(.L_17 - .L_16)
.L_16:
        /*001c*/ 	.word	0x00000000
        /*0020*/ 	.short	0x0002
        /*0022*/ 	.short	0x0010
        /*0024*/ 	.byte	0x00, 0xf5, 0x21, 0x00


	//----- nvinfo : EIATTR_KPARAM_INFO
	.align		4
.L_17:
        /*0028*/ 	.byte	0x04, 0x17
        /*002a*/ 	.short	(.L_19 - .L_18)
.L_18:
        /*002c*/ 	.word	0x00000000
        /*0030*/ 	.short	0x0001
        /*0032*/ 	.short	0x0008
        /*0034*/ 	.byte	0x00, 0xf5, 0x21, 0x00


	//----- nvinfo : EIATTR_KPARAM_INFO
	.align		4
.L_19:
        /*0038*/ 	.byte	0x04, 0x17
        /*003a*/ 	.short	(.L_21 - .L_20)
.L_20:
        /*003c*/ 	.word	0x00000000
        /*0040*/ 	.short	0x0000
        /*0042*/ 	.short	0x0000
        /*0044*/ 	.byte	0x00, 0xf0, 0x11, 0x00


	//----- nvinfo : EIATTR_SPARSE_MMA_MASK
	.align		4
.L_21:
        /*0048*/ 	.byte	0x03, 0x50
        /*004a*/ 	.short	0x0000


	//----- nvinfo : EIATTR_MAXREG_COUNT
	.align		4
        /*004c*/ 	.byte	0x03, 0x1b
        /*004e*/ 	.short	0x00ff


	//----- nvinfo : EIATTR_NUM_BARRIERS
	.align		4
        /*0050*/ 	.byte	0x02, 0x4c
        /*0052*/ 	.byte	0x01
	.zero		1


	//----- nvinfo : EIATTR_MERCURY_ISA_VERSION
	.align		4
        /*0054*/ 	.byte	0x03, 0x5f
        /*0056*/ 	.short	0x0101


	//----- nvinfo : EIATTR_VRC_CTA_INIT_COUNT
	.align		4
        /*0058*/ 	.byte	0x02, 0x4a
	.zero		1
	.zero		1


	//----- nvinfo : EIATTR_EXIT_INSTR_OFFSETS
	.align		4
        /*005c*/ 	.byte	0x04, 0x1c
        /*005e*/ 	.short	(.L_23 - .L_22)


	//   ....[0]....
.L_22:
        /*0060*/ 	.word	0x000005c0


	//   ....[1]....
        /*0064*/ 	.word	0x00000610


	//----- nvinfo : EIATTR_CBANK_PARAM_SIZE
	.align		4
.L_23:
        /*0068*/ 	.byte	0x03, 0x19
        /*006a*/ 	.short	0x0020


	//----- nvinfo : EIATTR_PARAM_CBANK
	.align		4
        /*006c*/ 	.byte	0x04, 0x0a
        /*006e*/ 	.short	(.L_25 - .L_24)
	.align		4
.L_24:
        /*0070*/ 	.word	index@(.nv.constant0._Z19kernel_matmul_tilediPfS_S_)
        /*0074*/ 	.short	0x0380
        /*0076*/ 	.short	0x0020


	//----- nvinfo : EIATTR_SW_WAR
	.align		4
.L_25:
        /*0078*/ 	.byte	0x04, 0x36
        /*007a*/ 	.short	(.L_27 - .L_26)
.L_26:
        /*007c*/ 	.word	0x00000008
.L_27:


//--------------------- .nv.info._Z13kernel_matmuliPfS_S_ --------------------------
	.section	.nv.info._Z13kernel_matmuliPfS_S_,"",@"SHT_CUDA_INFO"
	.sectionflags	@""
	.align	4


	//----- nvinfo : EIATTR_CUDA_API_VERSION
	.align		4
        /*0000*/ 	.byte	0x04, 0x37
        /*0002*/ 	.short	(.L_29 - .L_28)
.L_28:
        /*0004*/ 	.word	0x00000082


	//----- nvinfo : EIATTR_KPARAM_INFO
	.align		4
.L_29:
        /*0008*/ 	.byte	0x04, 0x17
        /*000a*/ 	.short	(.L_31 - .L_30)
.L_30:
        /*000c*/ 	.word	0x00000000
        /*0010*/ 	.short	0x0003
        /*0012*/ 	.short	0x0018
        /*0014*/ 	.byte	0x00, 0xf5, 0x21, 0x00


	//----- nvinfo : EIATTR_KPARAM_INFO
	.align		4
.L_31:
        /*0018*/ 	.byte	0x04, 0x17
        /*001a*/ 	.short	(.L_33 - .L_32)
.L_32:
        /*001c*/ 	.word	0x00000000
        /*0020*/ 	.short	0x0002
        /*0022*/ 	.short	0x0010
        /*0024*/ 	.byte	0x00, 0xf5, 0x21, 0x00


	//----- nvinfo : EIATTR_KPARAM_INFO
	.align		4
.L_33:
        /*0028*/ 	.byte	0x04, 0x17
        /*002a*/ 	.short	(.L_35 - .L_34)
.L_34:
        /*002c*/ 	.word	0x00000000
        /*0030*/ 	.short	0x0001
        /*0032*/ 	.short	0x0008
        /*0034*/ 	.byte	0x00, 0xf5, 0x21, 0x00


	//----- nvinfo : EIATTR_KPARAM_INFO
	.align		4
.L_35:
        /*0038*/ 	.byte	0x04, 0x17
        /*003a*/ 	.short	(.L_37 - .L_36)
.L_36:
        /*003c*/ 	.word	0x00000000
        /*0040*/ 	.short	0x0000
        /*0042*/ 	.short	0x0000
        /*0044*/ 	.byte	0x00, 0xf0, 0x11, 0x00


	//----- nvinfo : EIATTR_SPARSE_MMA_MASK
	.align		4
.L_37:
        /*0048*/ 	.byte	0x03, 0x50
        /*004a*/ 	.short	0x0000


	//----- nvinfo : EIATTR_MAXREG_COUNT
	.align		4
        /*004c*/ 	.byte	0x03, 0x1b
        /*004e*/ 	.short	0x00ff


	//----- nvinfo : EIATTR_MERCURY_ISA_VERSION
	.align		4
        /*0050*/ 	.byte	0x03, 0x5f
        /*0052*/ 	.short	0x0101


	//----- nvinfo : EIATTR_VRC_CTA_INIT_COUNT
	.align		4
        /*0054*/ 	.byte	0x02, 0x4a
	.zero		1
	.zero		1


	//----- nvinfo : EIATTR_EXIT_INSTR_OFFSETS
	.align		4
        /*0058*/ 	.byte	0x04, 0x1c
        /*005a*/ 	.short	(.L_39 - .L_38)


	//   ....[0]....
.L_38:
        /*005c*/ 	.word	0x000000c0


	//   ....[1]....
        /*0060*/ 	.word	0x00000aa0


	//----- nvinfo : EIATTR_CBANK_PARAM_SIZE
	.align		4
.L_39:
        /*0064*/ 	.byte	0x03, 0x19
        /*0066*/ 	.short	0x0020


	//----- nvinfo : EIATTR_PARAM_CBANK
	.align		4
        /*0068*/ 	.byte	0x04, 0x0a
        /*006a*/ 	.short	(.L_41 - .L_40)
	.align		4
.L_40:
        /*006c*/ 	.word	index@(.nv.constant0._Z13kernel_matmuliPfS_S_)
        /*0070*/ 	.short	0x0380
        /*0072*/ 	.short	0x0020


	//----- nvinfo : EIATTR_SW_WAR
	.align		4
.L_41:
        /*0074*/ 	.byte	0x04, 0x36
        /*0076*/ 	.short	(.L_43 - .L_42)
.L_42:
        /*0078*/ 	.word	0x00000008
.L_43:


//--------------------- .nv.callgraph             --------------------------
	.section	.nv.callgraph,"",@"SHT_CUDA_CALLGRAPH"
	.align	4
	.sectionentsize	8
	.align		4
        /*0000*/ 	.word	0x00000000
	.align		4
        /*0004*/ 	.word	0xffffffff
	.align		4
        /*0008*/ 	.word	0x00000000
	.align		4
        /*000c*/ 	.word	0xfffffffe
	.align		4
        /*0010*/ 	.word	0x00000000
	.align		4
        /*0014*/ 	.word	0xfffffffd
	.align		4
        /*0018*/ 	.word	0x00000000
	.align		4
        /*001c*/ 	.word	0xfffffffc


//--------------------- .text._Z19kernel_matmul_tilediPfS_S_ --------------------------
	.section	.text._Z19kernel_matmul_tilediPfS_S_,"ax",@progbits
	.align	128
        .global         _Z19kernel_matmul_tilediPfS_S_
        .type           _Z19kernel_matmul_tilediPfS_S_,@function
        .size           _Z19kernel_matmul_tilediPfS_S_,(.L_x_8 - _Z19kernel_matmul_tilediPfS_S_)
        .other          _Z19kernel_matmul_tilediPfS_S_,@"STO_CUDA_ENTRY STV_DEFAULT"
_Z19kernel_matmul_tilediPfS_S_:
.text._Z19kernel_matmul_tilediPfS_S_:
[----:B------:R-:W-:Y:S01]  /*0000*/  LDC R1, c[0x0][0x37c] ;  /* 0x0000df00ff017b82 */ /* 0x000fe20000000800 */
[----:B------:R-:W0:Y:S01]  /*0010*/  LDCU UR4, c[0x0][0x380] ;  /* 0x00007000ff0477ac */ /* 0x000e220008000800 */
[----:B------:R-:W1:Y:S01]  /*0020*/  S2R R5, SR_CTAID.Y ;  /* 0x0000000000057919 */ /* 0x000e620000002600 */
[----:B------:R-:W-:Y:S01]  /*0030*/  HFMA2 R23, -RZ, RZ, 0, 0 ;  /* 0x00000000ff177431 */ /* 0x000fe200000001ff */
[----:B------:R-:W2:Y:S01]  /*0040*/  LDCU.64 UR8, c[0x0][0x358] ;  /* 0x00006b00ff0877ac */ /* 0x000ea20008000a00 */
[----:B------:R-:W1:Y:S01]  /*0050*/  S2R R7, SR_TID.Y ;  /* 0x0000000000077919 */ /* 0x000e620000002200 */
[----:B------:R-:W3:Y:S01]  /*0060*/  S2R R8, SR_CTAID.X ;  /* 0x0000000000087919 */ /* 0x000ee20000002500 */
[----:B------:R-:W3:Y:S01]  /*0070*/  S2R R3, SR_TID.X ;  /* 0x0000000000037919 */ /* 0x000ee20000002100 */
[----:B0-----:R-:W-:-:S04]  /*0080*/  MOV R0, UR4 ;  /* 0x0000000400007c02 */ /* 0x001fc80008000f00 */
[----:B------:R-:W-:Y:S02]  /*0090*/  ISETP.GE.AND P0, PT, R0, 0x1, PT ;  /* 0x000000010000780c */ /* 0x000fe40003f06270 */
[----:B-1----:R-:W-:Y:S02]  /*00a0*/  LEA R5, R5, R7, 0x4 ;  /* 0x0000000705057211 */ /* 0x002fe400078e20ff */
[----:B---3--:R-:W-:-:S09]  /*00b0*/  LEA R2, R8, R3, 0x4 ;  /* 0x0000000308027211 */ /* 0x008fd200078e20ff */
[----:B--2---:R-:W-:Y:S05]  /*00c0*/  @!P0 BRA `(.L_x_0) ;  /* 0x0000000400348947 */ /* 0x004fea0003800000 */
[----:B------:R-:W0:Y:S01]  /*00d0*/  S2UR UR6, SR_CgaCtaId ;  /* 0x00000000000679c3 */ /* 0x000e220000008800 */
[----:B------:R-:W-:Y:S01]  /*00e0*/  UMOV UR4, 0x400 ;  /* 0x0000040000047882 */ /* 0x000fe20000000000 */
[----:B------:R-:W-:Y:S01]  /*00f0*/  IADD3 R4, PT, PT, R0, 0xf, RZ ;  /* 0x0000000f00047810 */ /* 0x000fe20007ffe0ff */
[----:B------:R-:W-:Y:S01]  /*0100*/  UIADD3 UR5, UPT, UPT, UR4, 0x400, URZ ;  /* 0x0000040004057890 */ /* 0x000fe2000fffe0ff */
[-C--:B------:R-:W-:Y:S01]  /*0110*/  IMAD R17, R7, R0.reuse, R3 ;  /* 0x0000000007117224 */ /* 0x080fe200078e0203 */
[----:B------:R-:W-:Y:S02]  /*0120*/  MOV R23, RZ ;  /* 0x000000ff00177202 */ /* 0x000fe40000000f00 */
[----:B------:R-:W-:Y:S01]  /*0130*/  SHF.R.U32.HI R19, RZ, 0x4, R4 ;  /* 0x00000004ff137819 */ /* 0x000fe20000011604 */
[----:B------:R-:W1:Y:S01]  /*0140*/  LDC R6, c[0x0][0x380] ;  /* 0x0000e000ff067b82 */ /* 0x000e620000000800 */
[----:B------:R-:W-:Y:S02]  /*0150*/  IMAD R17, R8, 0x10, R17 ;  /* 0x0000001008117824 */ /* 0x000fe400078e0211 */
[----:B------:R-:W-:Y:S01]  /*0160*/  IMAD R4, R5, R0, R3 ;  /* 0x0000000005047224 */ /* 0x000fe200078e0203 */
[----:B------:R-:W-:Y:S01]  /*0170*/  IADD3 R19, PT, PT, -R19, RZ, RZ ;  /* 0x000000ff13137210 */ /* 0x000fe20007ffe1ff */
[----:B0-----:R-:W-:-:S02]  /*0180*/  ULEA UR5, UR6, UR5, 0x18 ;  /* 0x0000000506057291 */ /* 0x001fc4000f8ec0ff */
[----:B------:R-:W-:-:S04]  /*0190*/  ULEA UR4, UR6, UR4, 0x18 ;  /* 0x0000000406047291 */ /* 0x000fc8000f8ec0ff */
[----:B------:R-:W-:Y:S02]  /*01a0*/  LEA R20, R3, UR5, 0x2 ;  /* 0x0000000503147c11 */ /* 0x000fe4000f8e10ff */
[----:B------:R-:W-:-:S03]  /*01b0*/  LEA R18, R7, UR4, 0x6 ;  /* 0x0000000407127c11 */ /* 0x000fc6000f8e30ff */
[----:B------:R-:W-:Y:S01]  /*01c0*/  IMAD R16, R7, 0x40, R20 ;  /* 0x0000004007107824 */ /* 0x000fe200078e0214 */
[----:B------:R-:W-:-:S07]  /*01d0*/  LEA R21, R3, R18, 0x2 ;  /* 0x0000001203157211 */ /* 0x000fce00078e10ff */
.L_x_1:
[----:B-1----:R-:W-:Y:S01]  /*01e0*/  MOV R0, R6 ;  /* 0x0000000600007202 */ /* 0x002fe20000000f00 */
[----:B------:R-:W-:Y:S01]  /*01f0*/  HFMA2 R22, -RZ, RZ, 0, 0 ;  /* 0x00000000ff167431 */ /* 0x000fe200000001ff */
[----:B------:R-:W-:Y:S02]  /*0200*/  MOV R27, RZ ;  /* 0x000000ff001b7202 */ /* 0x000fe40000000f00 */
[-C--:B------:R-:W-:Y:S02]  /*0210*/  ISETP.GE.AND P1, PT, R3, R0.reuse, PT ;  /* 0x000000000300720c */ /* 0x080fe40003f26270 */
[-C--:B------:R-:W-:Y:S02]  /*0220*/  ISETP.GE.U32.AND P0, PT, R2, R0.reuse, PT ;  /* 0x000000000200720c */ /* 0x080fe40003f06070 */
[-C--:B------:R-:W-:Y:S02]  /*0230*/  ISETP.GE.U32.OR P1, PT, R5, R0.reuse, P1 ;  /* 0x000000000500720c */ /* 0x080fe40000f26470 */
[----:B------:R-:W-:-:S11]  /*0240*/  ISETP.GE.OR P0, PT, R7, R0, P0 ;  /* 0x000000000700720c */ /* 0x000fd60000706670 */
[----:B------:R-:W0:Y:S08]  /*0250*/  @!P1 LDC.64 R10, c[0x0][0x388] ;  /* 0x0000e200ff0a9b82 */ /* 0x000e300000000a00 */
[----:B------:R-:W1:Y:S01]  /*0260*/  @!P0 LDC.64 R8, c[0x0][0x390] ;  /* 0x0000e400ff088b82 */ /* 0x000e620000000a00 */
[----:B0-----:R-:W-:-:S05]  /*0270*/  @!P1 IMAD.WIDE.U32 R10, R4, 0x4, R10 ;  /* 0x00000004040a9825 */ /* 0x001fca00078e000a */
[----:B------:R-:W2:Y:S01]  /*0280*/  @!P1 LDG.E R22, desc[UR8][R10.64] ;  /* 0x000000080a169981 */ /* 0x000ea2000c1e1900 */
[----:B-1----:R-:W-:-:S05]  /*0290*/  @!P0 IMAD.WIDE.U32 R8, R17, 0x4, R8 ;  /* 0x0000000411088825 */ /* 0x002fca00078e0008 */
[----:B------:R-:W3:Y:S01]  /*02a0*/  @!P0 LDG.E R27, desc[UR8][R8.64] ;  /* 0x00000008081b8981 */ /* 0x000ee2000c1e1900 */
[----:B------:R-:W-:-:S05]  /*02b0*/  VIADD R19, R19, 0x1 ;  /* 0x0000000113137836 */ /* 0x000fca0000000000 */
[----:B------:R-:W-:Y:S02]  /*02c0*/  ISETP.NE.AND P0, PT, R19, RZ, PT ;  /* 0x000000ff1300720c */ /* 0x000fe40003f05270 */
[----:B------:R-:W-:Y:S02]  /*02d0*/  IADD3 R3, PT, PT, R3, 0x10, RZ ;  /* 0x0000001003037810 */ /* 0x000fe40007ffe0ff */
[----:B------:R-:W-:Y:S02]  /*02e0*/  IADD3 R7, PT, PT, R7, 0x10, RZ ;  /* 0x0000001007077810 */ /* 0x000fe40007ffe0ff */
[----:B------:R-:W-:Y:S02]  /*02f0*/  IADD3 R4, PT, PT, R4, 0x10, RZ ;  /* 0x0000001004047810 */ /* 0x000fe40007ffe0ff */
[----:B------:R-:W-:Y:S01]  /*0300*/  LEA R17, R0, R17, 0x4 ;  /* 0x0000001100117211 */ /* 0x000fe200078e20ff */
[----:B--2---:R-:W-:Y:S04]  /*0310*/  STS [R21], R22 ;  /* 0x0000001615007388 */ /* 0x004fe80000000800 */
[----:B---3--:R-:W-:Y:S01]  /*0320*/  STS [R16], R27 ;  /* 0x0000001b10007388 */ /* 0x008fe20000000800 */
[----:B------:R-:W-:Y:S06]  /*0330*/  BAR.SYNC.DEFER_BLOCKING 0x0 ;  /* 0x0000000000007b1d */ /* 0x000fec0000010000 */
[----:B------:R-:W-:Y:S04]  /*0340*/  LDS R26, [R20] ;  /* 0x00000000141a7984 */ /* 0x000fe80000000800 */
[----:B------:R-:W0:Y:S04]  /*0350*/  LDS.128 R12, [R18] ;  /* 0x00000000120c7984 */ /* 0x000e280000000c00 */
[----:B------:R-:W1:Y:S04]  /*0360*/  LDS R29, [R20+0x40] ;  /* 0x00004000141d7984 */ /* 0x000e680000000800 */
[----:B------:R-:W2:Y:S04]  /*0370*/  LDS R25, [R20+0x80] ;  /* 0x0000800014197984 */ /* 0x000ea80000000800 */
[----:B------:R-:W3:Y:S04]  /*0380*/  LDS R24, [R20+0xc0] ;  /* 0x0000c00014187984 */ /* 0x000ee80000000800 */
[----:B------:R-:W-:Y:S04]  /*0390*/  LDS.128 R8, [R18+0x10] ;  /* 0x0000100012087984 */ /* 0x000fe80000000c00 */
[----:B------:R-:W-:Y:S04]  /*03a0*/  LDS R22, [R20+0x140] ;  /* 0x0001400014167984 */ /* 0x000fe80000000800 */
[----:B------:R-:W-:Y:S01]  /*03b0*/  LDS R27, [R20+0x200] ;  /* 0x00020000141b7984 */ /* 0x000fe20000000800 */
[----:B0-----:R-:W-:-:S03]  /*03c0*/  FFMA R12, R12, R26, R23 ;  /* 0x0000001a0c0c7223 */ /* 0x001fc60000000017 */
[----:B------:R-:W0:Y:S01]  /*03d0*/  LDS R23, [R20+0x100] ;  /* 0x0001000014177984 */ /* 0x000e220000000800 */
[----:B-1----:R-:W-:-:S03]  /*03e0*/  FFMA R12, R29, R13, R12 ;  /* 0x0000000d1d0c7223 */ /* 0x002fc6000000000c */
[----:B------:R-:W-:Y:S01]  /*03f0*/  LDS R26, [R20+0x1c0] ;  /* 0x0001c000141a7984 */ /* 0x000fe20000000800 */
[----:B--2---:R-:W-:-:S03]  /*0400*/  FFMA R13, R25, R14, R12 ;  /* 0x0000000e190d7223 */ /* 0x004fc6000000000c */
[----:B------:R-:W1:Y:S01]  /*0410*/  LDS R25, [R20+0x180] ;  /* 0x0001800014197984 */ /* 0x000e620000000800 */
[----:B---3--:R-:W-:-:S03]  /*0420*/  FFMA R13, R24, R15, R13 ;  /* 0x0000000f180d7223 */ /* 0x008fc6000000000d */
[----:B------:R-:W-:Y:S01]  /*0430*/  LDS R24, [R20+0x240] ;  /* 0x0002400014187984 */ /* 0x000fe20000000800 */
[----:B0-----:R-:W-:-:S03]  /*0440*/  FFMA R23, R8, R23, R13 ;  /* 0x0000001708177223 */ /* 0x001fc6000000000d */
[----:B------:R-:W0:Y:S01]  /*0450*/  LDS.128 R12, [R18+0x20] ;  /* 0x00002000120c7984 */ /* 0x000e220000000c00 */
[----:B------:R-:W-:-:S03]  /*0460*/  FFMA R22, R22, R9, R23 ;  /* 0x0000000916167223 */ /* 0x000fc60000000017 */
[----:B------:R-:W2:Y:S01]  /*0470*/  LDS R23, [R20+0x280] ;  /* 0x0002800014177984 */ /* 0x000ea20000000800 */
[----:B-1----:R-:W-:-:S03]  /*0480*/  FFMA R25, R25, R10, R22 ;  /* 0x0000000a19197223 */ /* 0x002fc60000000016 */
[----:B------:R-:W1:Y:S01]  /*0490*/  LDS R22, [R20+0x2c0] ;  /* 0x0002c00014167984 */ /* 0x000e620000000800 */
[----:B------:R-:W-:-:S03]  /*04a0*/  FFMA R11, R26, R11, R25 ;  /* 0x0000000b1a0b7223 */ /* 0x000fc60000000019 */
[----:B------:R-:W-:Y:S01]  /*04b0*/  LDS R25, [R20+0x300] ;  /* 0x0003000014197984 */ /* 0x000fe20000000800 */
[----:B0-----:R-:W-:-:S03]  /*04c0*/  FFMA R27, R12, R27, R11 ;  /* 0x0000001b0c1b7223 */ /* 0x001fc6000000000b */
[----:B------:R-:W0:Y:S01]  /*04d0*/  LDS.128 R8, [R18+0x30] ;  /* 0x0000300012087984 */ /* 0x000e220000000c00 */
[----:B------:R-:W-:-:S03]  /*04e0*/  FFMA R24, R24, R13, R27 ;  /* 0x0000000d18187223 */ /* 0x000fc6000000001b */
[----:B------:R-:W3:Y:S04]  /*04f0*/  LDS R27, [R20+0x340] ;  /* 0x00034000141b7984 */ /* 0x000ee80000000800 */
[----:B------:R-:W4:Y:S04]  /*0500*/  LDS R13, [R20+0x380] ;  /* 0x00038000140d7984 */ /* 0x000f280000000800 */
[----:B------:R-:W5:Y:S01]  /*0510*/  LDS R12, [R20+0x3c0] ;  /* 0x0003c000140c7984 */ /* 0x000f620000000800 */
[----:B--2---:R-:W-:-:S04]  /*0520*/  FFMA R23, R23, R14, R24 ;  /* 0x0000000e17177223 */ /* 0x004fc80000000018 */
[----:B-1----:R-:W-:-:S04]  /*0530*/  FFMA R15, R22, R15, R23 ;  /* 0x0000000f160f7223 */ /* 0x002fc80000000017 */
[----:B0-----:R-:W-:-:S04]  /*0540*/  FFMA R8, R8, R25, R15 ;  /* 0x0000001908087223 */ /* 0x001fc8000000000f */
[----:B---3--:R-:W-:-:S04]  /*0550*/  FFMA R8, R27, R9, R8 ;  /* 0x000000091b087223 */ /* 0x008fc80000000008 */
[----:B----4-:R-:W-:-:S04]  /*0560*/  FFMA R13, R13, R10, R8 ;  /* 0x0000000a0d0d7223 */ /* 0x010fc80000000008 */
[----:B-----5:R-:W-:Y:S01]  /*0570*/  FFMA R23, R12, R11, R13 ;  /* 0x0000000b0c177223 */ /* 0x020fe2000000000d */
[----:B------:R-:W-:Y:S06]  /*0580*/  BAR.SYNC.DEFER_BLOCKING 0x0 ;  /* 0x0000000000007b1d */ /* 0x000fec0000010000 */
[----:B------:R-:W-:Y:S05]  /*0590*/  @P0 BRA `(.L_x_1) ;  /* 0xfffffffc00100947 */ /* 0x000fea000383ffff */
.L_x_0:
[----:B------:R-:W-:-:S04]  /*05a0*/  VIMNMX R3, PT, PT, R5, R2, !PT ;  /* 0x0000000205037248 */ /* 0x000fc80007fe0100 */
[----:B------:R-:W-:-:S13]  /*05b0*/  ISETP.GE.AND P0, PT, R3, R0, PT ;  /* 0x000000000300720c */ /* 0x000fda0003f06270 */
[----:B------:R-:W-:Y:S05]  /*05c0*/  @P0 EXIT ;  /* 0x000000000000094d */ /* 0x000fea0003800000 */
[----:B------:R-:W0:Y:S01]  /*05d0*/  LDC.64 R6, c[0x0][0x398] ;  /* 0x0000e600ff067b82 */ /* 0x000e220000000a00 */
[----:B------:R-:W-:-:S04]  /*05e0*/  IMAD R3, R5, R0, R2 ;  /* 0x0000000005037224 */ /* 0x000fc800078e0202 */
[----:B0-----:R-:W-:-:S05]  /*05f0*/  IMAD.WIDE.U32 R2, R3, 0x4, R6 ;  /* 0x0000000403027825 */ /* 0x001fca00078e0006 */
[----:B------:R-:W-:Y:S01]  /*0600*/  STG.E desc[UR8][R2.64], R23 ;  /* 0x0000001702007986 */ /* 0x000fe2000c101908 */
[----:B------:R-:W-:Y:S05]  /*0610*/  EXIT ;  /* 0x000000000000794d */ /* 0x000fea0003800000 */
.L_x_2:
[----:B------:R-:W-:-:S00]  /*0620*/  BRA `(.L_x_2) ;  /* 0xfffffffc00fc7947 */ /* 0x000fc0000383ffff */
[----:B------:R-:W-:-:S00]  /*0630*/  NOP ;  /* 0x0000000000007918 */ /* 0x000fc00000000000 */
        /* <DEDUP_REMOVED lines=12> */
.L_x_8:


//--------------------- .text._Z13kernel_matmuliPfS_S_ --------------------------
	.section	.text._Z13kernel_matmuliPfS_S_,"ax",@progbits
	.align	128
        .global         _Z13kernel_matmuliPfS_S_
        .type           _Z13kernel_matmuliPfS_S_,@function
        .size           _Z13kernel_matmuliPfS_S_,(.L_x_9 - _Z13kernel_matmuliPfS_S_)
        .other          _Z13kernel_matmuliPfS_S_,@"STO_CUDA_ENTRY STV_DEFAULT"
_Z13kernel_matmuliPfS_S_:
.text._Z13kernel_matmuliPfS_S_:
[----:B------:R-:W-:Y:S01]  /*0000*/  LDC R1, c[0x0][0x37c] ;  /* 0x0000df00ff017b82 */ /* 0x000fe20000000800 */
[----:B------:R-:W0:Y:S07]  /*0010*/  S2R R3, SR_TID.X ;  /* 0x0000000000037919 */ /* 0x000e2e0000002100 */
[----:B------:R-:W0:Y:S01]  /*0020*/  LDC R0, c[0x0][0x360] ;  /* 0x0000d800ff007b82 */ /* 0x000e220000000800 */
[----:B------:R-:W1:Y:S01]  /*0030*/  LDCU UR20, c[0x0][0x380] ;  /* 0x00007000ff1477ac */ /* 0x000e620008000800 */
[----:B------:R-:W2:Y:S06]  /*0040*/  S2R R2, SR_TID.Y ;  /* 0x0000000000027919 */ /* 0x000eac0000002200 */
[----:B------:R-:W0:Y:S08]  /*0050*/  S2UR UR4, SR_CTAID.X ;  /* 0x00000000000479c3 */ /* 0x000e300000002500 */
[----:B------:R-:W2:Y:S08]  /*0060*/  S2UR UR5, SR_CTAID.Y ;  /* 0x00000000000579c3 */ /* 0x000eb00000002600 */
[----:B------:R-:W2:Y:S01]  /*0070*/  LDC R13, c[0x0][0x364] ;  /* 0x0000d900ff0d7b82 */ /* 0x000ea20000000800 */
[----:B0-----:R-:W-:-:S02]  /*0080*/  IMAD R0, R0, UR4, R3 ;  /* 0x0000000400007c24 */ /* 0x001fc4000f8e0203 */
[----:B--2---:R-:W-:-:S05]  /*0090*/  IMAD R13, R13, UR5, R2 ;  /* 0x000000050d0d7c24 */ /* 0x004fca000f8e0202 */
[----:B------:R-:W-:-:S04]  /*00a0*/  VIMNMX R2, PT, PT, R0, R13, !PT ;  /* 0x0000000d00027248 */ /* 0x000fc80007fe0100 */
[----:B-1----:R-:W-:-:S13]  /*00b0*/  ISETP.GE.AND P0, PT, R2, UR20, PT ;  /* 0x0000001402007c0c */ /* 0x002fda000bf06270 */
[----:B------:R-:W-:Y:S05]  /*00c0*/  @P0 EXIT ;  /* 0x000000000000094d */ /* 0x000fea0003800000 */
[----:B------:R-:W-:Y:S01]  /*00d0*/  UISETP.GE.U32.AND UP0, UPT, UR20, 0x8, UPT ;  /* 0x000000081400788c */ /* 0x000fe2000bf06070 */
[----:B------:R-:W-:Y:S02]  /*00e0*/  HFMA2 R12, -RZ, RZ, 0, 0 ;  /* 0x00000000ff0c7431 */ /* 0x000fe400000001ff */
[----:B------:R-:W-:Y:S01]  /*00f0*/  IMAD R13, R13, UR20, RZ ;  /* 0x000000140d0d7c24 */ /* 0x000fe2000f8e02ff */
[----:B------:R-:W-:Y:S01]  /*0100*/  UMOV UR4, URZ ;  /* 0x000000ff00047c82 */ /* 0x000fe20008000000 */
[----:B------:R-:W0:Y:S04]  /*0110*/  LDCU.64 UR18, c[0x0][0x358] ;  /* 0x00006b00ff1277ac */ /* 0x000e280008000a00 */
[----:B------:R-:W-:Y:S05]  /*0120*/  BRA.U !UP0, `(.L_x_3) ;  /* 0x0000000508007547 */ /* 0x000fea000b800000 */
[----:B------:R-:W1:Y:S01]  /*0130*/  LDC.64 R2, c[0x0][0x388] ;  /* 0x0000e200ff027b82 */ /* 0x000e620000000a00 */
[----:B------:R-:W2:Y:S01]  /*0140*/  LDCU.64 UR22, c[0x0][0x390] ;  /* 0x00007200ff1677ac */ /* 0x000ea20008000a00 */
[----:B------:R-:W-:Y:S02]  /*0150*/  MOV R12, RZ ;  /* 0x000000ff000c7202 */ /* 0x000fe40000000f00 */
[----:B------:R-:W-:Y:S01]  /*0160*/  MOV R14, R0 ;  /* 0x00000000000e7202 */ /* 0x000fe20000000f00 */
[----:B------:R-:W-:-:S04]  /*0170*/  ULOP3.LUT UR4, UR20, 0x7ffffff8, URZ, 0xc0, !UPT ;  /* 0x7ffffff814047892 */ /* 0x000fc8000f8ec0ff */
[----:B------:R-:W-:Y:S02]  /*0180*/  UIADD3 UR5, UPT, UPT, -UR4, URZ, URZ ;  /* 0x000000ff04057290 */ /* 0x000fe4000fffe1ff */
[----:B--2---:R-:W-:Y:S02]  /*0190*/  UIMAD.WIDE UR6, UR20, 0x8, UR22 ;  /* 0x00000008140678a5 */ /* 0x004fe4000f8e0216 */
[----:B------:R-:W-:Y:S02]  /*01a0*/  UIMAD.WIDE UR8, UR20, 0xc, UR22 ;  /* 0x0000000c140878a5 */ /* 0x000fe4000f8e0216 */
[----:B------:R-:W-:Y:S01]  /*01b0*/  UIMAD.WIDE UR10, UR20, 0x10, UR22 ;  /* 0x00000010140a78a5 */ /* 0x000fe2000f8e0216 */
[----:B-1----:R-:W-:Y:S01]  /*01c0*/  IMAD.WIDE.U32 R2, R13, 0x4, R2 ;  /* 0x000000040d027825 */ /* 0x002fe200078e0002 */
[----:B------:R-:W-:Y:S02]  /*01d0*/  UIMAD.WIDE UR12, UR20, 0x14, UR22 ;  /* 0x00000014140c78a5 */ /* 0x000fe4000f8e0216 */
[----:B------:R-:W-:Y:S01]  /*01e0*/  UIMAD.WIDE UR14, UR20, 0x18, UR22 ;  /* 0x00000018140e78a5 */ /* 0x000fe2000f8e0216 */
[----:B------:R-:W-:Y:S01]  /*01f0*/  IADD3 R2, P0, PT, R2, 0x10, RZ ;  /* 0x0000001002027810 */ /* 0x000fe20007f1e0ff */
[----:B------:R-:W-:-:S03]  /*0200*/  UIMAD.WIDE UR16, UR20, 0x1c, UR22 ;  /* 0x0000001c141078a5 */ /* 0x000fc6000f8e0216 */
[----:B------:R-:W-:-:S09]  /*0210*/  IADD3.X R3, PT, PT, RZ, R3, RZ, P0, !PT ;  /* 0x00000003ff037210 */ /* 0x000fd200007fe4ff */
.L_x_4:
[----:B------:R-:W-:Y:S01]  /*0220*/  UIMAD.WIDE UR24, UR20, 0x4, UR22 ;  /* 0x00000004141878a5 */ /* 0x000fe2000f8e0216 */
[----:B------:R-:W-:Y:S01]  /*0230*/  MOV R23, 0x4 ;  /* 0x0000000400177802 */ /* 0x000fe20000000f00 */
[----:B------:R-:W-:Y:S01]  /*0240*/  HFMA2 R25, -RZ, RZ, 0, 2.384185791015625e-07 ;  /* 0x00000004ff197431 */ /* 0x000fe200000001ff */
[----:B0-----:R-:W2:Y:S03]  /*0250*/  LDG.E R21, desc[UR18][R2.64+-0x10] ;  /* 0xfffff01202157981 */ /* 0x001ea6000c1e1900 */
[----:B------:R-:W-:Y:S01]  /*0260*/  IMAD.WIDE R22, R14, R23, UR22 ;  /* 0x000000160e167e25 */ /* 0x000fe2000f8e0217 */
[----:B------:R-:W-:Y:S01]  /*0270*/  MOV R8, UR24 ;  /* 0x0000001800087c02 */ /* 0x000fe20008000f00 */
[----:B------:R-:W3:Y:S01]  /*0280*/  LDG.E R19, desc[UR18][R2.64+-0xc] ;  /* 0xfffff41202137981 */ /* 0x000ee2000c1e1900 */
[----:B------:R-:W-:-:S03]  /*0290*/  MOV R9, UR25 ;  /* 0x0000001900097c02 */ /* 0x000fc60008000f00 */
[----:B------:R-:W2:Y:S01]  /*02a0*/  LDG.E R22, desc[UR18][R22.64] ;  /* 0x0000001216167981 */ /* 0x000ea2000c1e1900 */
[----:B------:R-:W-:Y:S02]  /*02b0*/  IMAD.MOV.U32 R11, RZ, RZ, 0x4 ;  /* 0x00000004ff0b7424 */ /* 0x000fe400078e00ff */
[----:B------:R-:W-:-:S04]  /*02c0*/  IMAD.WIDE R8, R14, 0x4, R8 ;  /* 0x000000040e087825 */ /* 0x000fc800078e0208 */
[----:B------:R-:W-:Y:S01]  /*02d0*/  HFMA2 R7, -RZ, RZ, 0, 2.384185791015625e-07 ;  /* 0x00000004ff077431 */ /* 0x000fe200000001ff */
[----:B------:R-:W-:Y:S01]  /*02e0*/  MOV R5, 0x4 ;  /* 0x0000000400057802 */ /* 0x000fe20000000f00 */
[----:B------:R-:W4:Y:S01]  /*02f0*/  LDG.E R17, desc[UR18][R2.64+-0x8] ;  /* 0xfffff81202117981 */ /* 0x000f22000c1e1900 */
[----:B------:R-:W-:-:S03]  /*0300*/  IMAD.WIDE R24, R14, R25, UR6 ;  /* 0x000000060e187e25 */ /* 0x000fc6000f8e0219 */
[----:B------:R0:W3:Y:S01]  /*0310*/  LDG.E R20, desc[UR18][R8.64] ;  /* 0x0000001208147981 */ /* 0x0000e2000c1e1900 */
[----:B------:R-:W-:-:S03]  /*0320*/  IMAD.WIDE R10, R14, R11, UR8 ;  /* 0x000000080e0a7e25 */ /* 0x000fc6000f8e020b */
[----:B------:R-:W4:Y:S01]  /*0330*/  LDG.E R18, desc[UR18][R24.64] ;  /* 0x0000001218127981 */ /* 0x000f22000c1e1900 */
[----:B------:R-:W-:-:S04]  /*0340*/  IMAD.WIDE R4, R14, R5, UR10 ;  /* 0x0000000a0e047e25 */ /* 0x000fc8000f8e0205 */
[----:B------:R-:W-:Y:S01]  /*0350*/  HFMA2 R27, -RZ, RZ, 0, 2.384185791015625e-07 ;  /* 0x00000004ff1b7431 */ /* 0x000fe200000001ff */
[----:B------:R1:W5:Y:S01]  /*0360*/  LDG.E R16, desc[UR18][R10.64] ;  /* 0x000000120a107981 */ /* 0x000362000c1e1900 */
[C---:B------:R-:W-:Y:S01]  /*0370*/  IMAD.WIDE R6, R14.reuse, R7, UR12 ;  /* 0x0000000c0e067e25 */ /* 0x040fe2000f8e0207 */
[----:B0-----:R-:W-:Y:S02]  /*0380*/  MOV R9, 0x4 ;  /* 0x0000000400097802 */ /* 0x001fe40000000f00 */
[----:B------:R-:W5:Y:S04]  /*0390*/  LDG.E R15, desc[UR18][R2.64+-0x4] ;  /* 0xfffffc12020f7981 */ /* 0x000f68000c1e1900 */
[----:B------:R0:W5:Y:S01]  /*03a0*/  LDG.E R4, desc[UR18][R4.64] ;  /* 0x0000001204047981 */ /* 0x000162000c1e1900 */
[----:B------:R-:W-:-:S03]  /*03b0*/  IMAD.WIDE R8, R14, R9, UR14 ;  /* 0x0000000e0e087e25 */ /* 0x000fc6000f8e0209 */
[----:B------:R-:W5:Y:S01]  /*03c0*/  LDG.E R23, desc[UR18][R2.64] ;  /* 0x0000001202177981 */ /* 0x000f62000c1e1900 */
[----:B-1----:R-:W-:-:S03]  /*03d0*/  IMAD.WIDE R10, R14, R27, UR16 ;  /* 0x000000100e0a7e25 */ /* 0x002fc6000f8e021b */
[----:B------:R-:W5:Y:S04]  /*03e0*/  LDG.E R7, desc[UR18][R6.64] ;  /* 0x0000001206077981 */ /* 0x000f68000c1e1900 */
[----:B------:R-:W5:Y:S04]  /*03f0*/  LDG.E R24, desc[UR18][R2.64+0x4] ;  /* 0x0000041202187981 */ /* 0x000f68000c1e1900 */
[----:B------:R-:W5:Y:S04]  /*0400*/  LDG.E R8, desc[UR18][R8.64] ;  /* 0x0000001208087981 */ /* 0x000f68000c1e1900 */
[----:B------:R-:W5:Y:S04]  /*0410*/  LDG.E R25, desc[UR18][R2.64+0x8] ;  /* 0x0000081202197981 */ /* 0x000f68000c1e1900 */
[----:B------:R-:W5:Y:S04]  /*0420*/  LDG.E R10, desc[UR18][R10.64] ;  /* 0x000000120a0a7981 */ /* 0x000f68000c1e1900 */
[----:B------:R1:W5:Y:S01]  /*0430*/  LDG.E R27, desc[UR18][R2.64+0xc] ;  /* 0x00000c12021b7981 */ /* 0x000362000c1e1900 */
[----:B------:R-:W-:-:S04]  /*0440*/  UIADD3 UR5, UPT, UPT, UR5, 0x8, URZ ;  /* 0x0000000805057890 */ /* 0x000fc8000fffe0ff */
[----:B------:R-:W-:Y:S01]  /*0450*/  UISETP.NE.AND UP0, UPT, UR5, URZ, UPT ;  /* 0x000000ff0500728c */ /* 0x000fe2000bf05270 */
[----:B0-----:R-:W-:Y:S02]  /*0460*/  MOV R5, UR20 ;  /* 0x0000001400057c02 */ /* 0x001fe40008000f00 */
[----:B-1----:R-:W-:-:S03]  /*0470*/  IADD3 R2, P0, PT, R2, 0x20, RZ ;  /* 0x0000002002027810 */ /* 0x002fc60007f1e0ff */
[----:B------:R-:W-:Y:S01]  /*0480*/  IMAD R14, R5, 0x8, R14 ;  /* 0x00000008050e7824 */ /* 0x000fe200078e020e */
[----:B------:R-:W-:Y:S01]  /*0490*/  IADD3.X R3, PT, PT, RZ, R3, RZ, P0, !PT ;  /* 0x00000003ff037210 */ /* 0x000fe200007fe4ff */
[----:B--2---:R-:W-:-:S04]  /*04a0*/  FFMA R22, R21, R22, R12 ;  /* 0x0000001615167223 */ /* 0x004fc8000000000c */
[----:B---3--:R-:W-:-:S04]  /*04b0*/  FFMA R20, R19, R20, R22 ;  /* 0x0000001413147223 */ /* 0x008fc80000000016 */
[----:B----4-:R-:W-:-:S04]  /*04c0*/  FFMA R18, R17, R18, R20 ;  /* 0x0000001211127223 */ /* 0x010fc80000000014 */
[----:B-----5:R-:W-:-:S04]  /*04d0*/  FFMA R16, R15, R16, R18 ;  /* 0x000000100f107223 */ /* 0x020fc80000000012 */
[----:B------:R-:W-:-:S04]  /*04e0*/  FFMA R23, R23, R4, R16 ;  /* 0x0000000417177223 */ /* 0x000fc80000000010 */
[----:B------:R-:W-:-:S04]  /*04f0*/  FFMA R24, R24, R7, R23 ;  /* 0x0000000718187223 */ /* 0x000fc80000000017 */
[----:B------:R-:W-:-:S04]  /*0500*/  FFMA R8, R25, R8, R24 ;  /* 0x0000000819087223 */ /* 0x000fc80000000018 */
[----:B------:R-:W-:Y:S01]  /*0510*/  FFMA R12, R27, R10, R8 ;  /* 0x0000000a1b0c7223 */ /* 0x000fe20000000008 */
[----:B------:R-:W-:Y:S06]  /*0520*/  BRA.U UP0, `(.L_x_4) ;  /* 0xfffffffd003c7547 */ /* 0x000fec000b83ffff */
.L_x_3:
[----:B------:R-:W-:-:S04]  /*0530*/  ULOP3.LUT UR6, UR20, 0x7, URZ, 0xc0, !UPT ;  /* 0x0000000714067892 */ /* 0x000fc8000f8ec0ff */
[----:B------:R-:W-:-:S09]  /*0540*/  UISETP.NE.AND UP0, UPT, UR6, URZ, UPT ;  /* 0x000000ff0600728c */ /* 0x000fd2000bf05270 */
[----:B------:R-:W-:Y:S05]  /*0550*/  BRA.U !UP0, `(.L_x_5) ;  /* 0x0000000508407547 */ /* 0x000fea000b800000 */
[----:B------:R-:W-:Y:S02]  /*0560*/  UISETP.GE.U32.AND UP0, UPT, UR6, 0x4, UPT ;  /* 0x000000040600788c */ /* 0x000fe4000bf06070 */
[----:B------:R-:W-:-:S04]  /*0570*/  ULOP3.LUT UR5, UR20, 0x3, URZ, 0xc0, !UPT ;  /* 0x0000000314057892 */ /* 0x000fc8000f8ec0ff */
[----:B------:R-:W-:-:S03]  /*0580*/  UISETP.NE.AND UP1, UPT, UR5, URZ, UPT ;  /* 0x000000ff0500728c */ /* 0x000fc6000bf25270 */
[----:B------:R-:W-:Y:S08]  /*0590*/  BRA.U !UP0, `(.L_x_6) ;  /* 0x00000001087c7547 */ /* 0x000ff0000b800000 */
[----:B------:R-:W1:Y:S01]  /*05a0*/  LDC.64 R6, c[0x0][0x390] ;  /* 0x0000e400ff067b82 */ /* 0x000e620000000a00 */
[----:B------:R-:W2:Y:S01]  /*05b0*/  LDCU.64 UR6, c[0x0][0x388] ;  /* 0x00007100ff0677ac */ /* 0x000ea20008000a00 */
[----:B------:R-:W-:Y:S02]  /*05c0*/  MOV R9, UR4 ;  /* 0x0000000400097c02 */ /* 0x000fe40008000f00 */
[C---:B------:R-:W-:Y:S02]  /*05d0*/  IADD3 R3, PT, PT, R13.reuse, UR4, RZ ;  /* 0x000000040d037c10 */ /* 0x040fe4000fffe0ff */
[----:B------:R-:W-:Y:S01]  /*05e0*/  IADD3 R10, P0, PT, R13, UR4, RZ ;  /* 0x000000040d0a7c10 */ /* 0x000fe2000ff1e0ff */
[----:B------:R-:W-:Y:S01]  /*05f0*/  IMAD R9, R9, UR20, R0 ;  /* 0x0000001409097c24 */ /* 0x000fe2000f8e0200 */
[----:B------:R-:W3:Y:S01]  /*0600*/  LDC.64 R4, c[0x0][0x388] ;  /* 0x0000e200ff047b82 */ /* 0x000ee20000000a00 */
[----:B------:R-:W-:Y:S02]  /*0610*/  MOV R11, UR20 ;  /* 0x00000014000b7c02 */ /* 0x000fe40008000f00 */
[----:B------:R-:W-:Y:S01]  /*0620*/  MOV R15, UR20 ;  /* 0x00000014000f7c02 */ /* 0x000fe20008000f00 */
[----:B-1----:R-:W-:Y:S01]  /*0630*/  IMAD.WIDE R6, R9, 0x4, R6 ;  /* 0x0000000409067825 */ /* 0x002fe200078e0206 */
[----:B------:R-:W-:-:S05]  /*0640*/  MOV R9, UR20 ;  /* 0x0000001400097c02 */ /* 0x000fca0008000f00 */
[----:B------:R-:W-:Y:S02]  /*0650*/  IMAD.WIDE R8, R9, 0x4, R6 ;  /* 0x0000000409087825 */ /* 0x000fe400078e0206 */
[----:B0-----:R-:W4:Y:S02]  /*0660*/  LDG.E R6, desc[UR18][R6.64] ;  /* 0x0000001206067981 */ /* 0x001f24000c1e1900 */
[----:B---3--:R-:W-:Y:S01]  /*0670*/  IMAD.WIDE.U32 R4, R3, 0x4, R4 ;  /* 0x0000000403047825 */ /* 0x008fe200078e0004 */
[----:B------:R-:W-:Y:S01]  /*0680*/  IADD3.X R3, PT, PT, RZ, RZ, RZ, P0, !PT ;  /* 0x000000ffff037210 */ /* 0x000fe200007fe4ff */
[----:B------:R-:W3:Y:S01]  /*0690*/  LDG.E R17, desc[UR18][R8.64] ;  /* 0x0000001208117981 */ /* 0x000ee2000c1e1900 */
[----:B--2---:R-:W-:-:S03]  /*06a0*/  LEA R2, P0, R10, UR6, 0x2 ;  /* 0x000000060a027c11 */ /* 0x004fc6000f8010ff */
[----:B------:R-:W4:Y:S01]  /*06b0*/  LDG.E R5, desc[UR18][R4.64] ;  /* 0x0000001204057981 */ /* 0x000f22000c1e1900 */
[----:B------:R-:W-:Y:S01]  /*06c0*/  LEA.HI.X R3, R10, UR7, R3, 0x2, P0 ;  /* 0x000000070a037c11 */ /* 0x000fe200080f1403 */
[----:B------:R-:W-:-:S04]  /*06d0*/  IMAD.WIDE R10, R11, 0x4, R8 ;  /* 0x000000040b0a7825 */ /* 0x000fc800078e0208 */
[----:B------:R-:W3:Y:S01]  /*06e0*/  LDG.E R16, desc[UR18][R2.64+0x4] ;  /* 0x0000041202107981 */ /* 0x000ee2000c1e1900 */
[----:B------:R-:W-:-:S03]  /*06f0*/  IMAD.WIDE R14, R15, 0x4, R10 ;  /* 0x000000040f0e7825 */ /* 0x000fc600078e020a */
[----:B------:R-:W2:Y:S04]  /*0700*/  LDG.E R19, desc[UR18][R10.64] ;  /* 0x000000120a137981 */ /* 0x000ea8000c1e1900 */
[----:B------:R-:W2:Y:S04]  /*0710*/  LDG.E R18, desc[UR18][R2.64+0x8] ;  /* 0x0000081202127981 */ /* 0x000ea8000c1e1900 */
[----:B------:R-:W5:Y:S04]  /*0720*/  LDG.E R20, desc[UR18][R2.64+0xc] ;  /* 0x00000c1202147981 */ /* 0x000f68000c1e1900 */
[----:B------:R-:W5:Y:S01]  /*0730*/  LDG.E R14, desc[UR18][R14.64] ;  /* 0x000000120e0e7981 */ /* 0x000f62000c1e1900 */
[----:B------:R-:W-:Y:S01]  /*0740*/  UIADD3 UR4, UPT, UPT, UR4, 0x4, URZ ;  /* 0x0000000404047890 */ /* 0x000fe2000fffe0ff */
[----:B----4-:R-:W-:-:S04]  /*0750*/  FFMA R5, R5, R6, R12 ;  /* 0x0000000605057223 */ /* 0x010fc8000000000c */
[----:B---3--:R-:W-:-:S04]  /*0760*/  FFMA R5, R16, R17, R5 ;  /* 0x0000001110057223 */ /* 0x008fc80000000005 */
[----:B--2---:R-:W-:-:S04]  /*0770*/  FFMA R5, R18, R19, R5 ;  /* 0x0000001312057223 */ /* 0x004fc80000000005 */
[----:B-----5:R-:W-:-:S07]  /*0780*/  FFMA R12, R20, R14, R5 ;  /* 0x0000000e140c7223 */ /* 0x020fce0000000005 */
.L_x_6:
[----:B------:R-:W-:Y:S05]  /*0790*/  BRA.U !UP1, `(.L_x_5) ;  /* 0x0000000109b07547 */ /* 0x000fea000b800000 */
[----:B------:R-:W-:Y:S01]  /*07a0*/  UISETP.NE.AND UP0, UPT, UR5, 0x1, UPT ;  /* 0x000000010500788c */ /* 0x000fe2000bf05270 */
[----:B------:R-:W-:Y:S01]  /*07b0*/  MOV R7, UR4 ;  /* 0x0000000400077c02 */ /* 0x000fe20008000f00 */
[----:B------:R-:W-:Y:S02]  /*07c0*/  ULOP3.LUT UR5, UR20, 0x1, URZ, 0xc0, !UPT ;  /* 0x0000000114057892 */ /* 0x000fe4000f8ec0ff */
[----:B------:R-:W-:Y:S02]  /*07d0*/  IMAD.U32 R15, RZ, RZ, UR20 ;  /* 0x00000014ff0f7e24 */ /* 0x000fe4000f8e00ff */
[----:B------:R-:W-:Y:S01]  /*07e0*/  UISETP.NE.U32.AND UP1, UPT, UR5, 0x1, UPT ;  /* 0x000000010500788c */ /* 0x000fe2000bf25070 */
[----:B------:R-:W-:-:S04]  /*07f0*/  PLOP3.LUT P1, PT, PT, PT, UP0, 0x80, 0x8 ;  /* 0x000000000008781c */ /* 0x000fc80003f2f008 */
[----:B------:R-:W1:Y:S01]  /*0800*/  @UP0 LDCU.64 UR6, c[0x0][0x388] ;  /* 0x00007100ff0607ac */ /* 0x000e620008000a00 */
[----:B------:R-:W-:Y:S01]  /*0810*/  PLOP3.LUT P0, PT, PT, PT, UP1, 0x80, 0x8 ;  /* 0x000000000008781c */ /* 0x000fe20003f0f018 */
[----:B------:R-:W2:Y:S01]  /*0820*/  @UP0 LDCU.64 UR8, c[0x0][0x390] ;  /* 0x00007200ff0807ac */ /* 0x000ea20008000a00 */
[----:B------:R-:W3:Y:S06]  /*0830*/  @UP0 LDCU.64 UR10, c[0x0][0x388] ;  /* 0x00007100ff0a07ac */ /* 0x000eec0008000a00 */
[C---:B------:R-:W-:Y:S01]  /*0840*/  @P1 VIADD R3, R13.reuse, UR4 ;  /* 0x000000040d031c36 */ /* 0x040fe20008000000 */
[----:B------:R-:W-:Y:S01]  /*0850*/  @P1 IADD3 R6, P2, PT, R13, UR4, RZ ;  /* 0x000000040d061c10 */ /* 0x000fe2000ff5e0ff */
[----:B------:R-:W4:Y:S01]  /*0860*/  @!UP1 LDCU.64 UR12, c[0x0][0x388] ;  /* 0x00007100ff0c97ac */ /* 0x000f220008000a00 */
[----:B------:R-:W-:Y:S01]  /*0870*/  @UP0 UIADD3 UR4, UPT, UPT, UR4, 0x2, URZ ;  /* 0x0000000204040890 */ /* 0x000fe2000fffe0ff */
[----:B-1----:R-:W-:-:S02]  /*0880*/  MOV R10, UR6 ;  /* 0x00000006000a7c02 */ /* 0x002fc40008000f00 */
[----:B------:R-:W-:Y:S01]  /*0890*/  MOV R11, UR7 ;  /* 0x00000007000b7c02 */ /* 0x000fe20008000f00 */
[----:B------:R-:W1:Y:S01]  /*08a0*/  @!UP1 LDCU.64 UR6, c[0x0][0x390] ;  /* 0x00007200ff0697ac */ /* 0x000e620008000a00 */
[----:B--2---:R-:W-:Y:S02]  /*08b0*/  MOV R4, UR8 ;  /* 0x0000000800047c02 */ /* 0x004fe40008000f00 */
[----:B------:R-:W-:Y:S01]  /*08c0*/  MOV R5, UR9 ;  /* 0x0000000900057c02 */ /* 0x000fe20008000f00 */
[----:B------:R-:W-:-:S04]  /*08d0*/  @P1 IMAD.WIDE.U32 R10, R3, 0x4, R10 ;  /* 0x00000004030a1825 */ /* 0x000fc800078e000a */
[----:B------:R-:W-:Y:S01]  /*08e0*/  @P1 IMAD R3, R7, UR20, R0 ;  /* 0x0000001407031c24 */ /* 0x000fe2000f8e0200 */
[----:B------:R-:W-:Y:S01]  /*08f0*/  @P1 IADD3.X R7, PT, PT, RZ, RZ, RZ, P2, !PT ;  /* 0x000000ffff071210 */ /* 0x000fe200017fe4ff */
[----:B0-----:R-:W2:Y:S01]  /*0900*/  @P1 LDG.E R11, desc[UR18][R10.64] ;  /* 0x000000120a0b1981 */ /* 0x001ea2000c1e1900 */
[C---:B---3--:R-:W-:Y:S01]  /*0910*/  @P1 LEA R2, P2, R6.reuse, UR10, 0x2 ;  /* 0x0000000a06021c11 */ /* 0x048fe2000f8410ff */
[----:B------:R-:W-:Y:S01]  /*0920*/  @P1 IMAD.WIDE R4, R3, 0x4, R4 ;  /* 0x0000000403041825 */ /* 0x000fe200078e0204 */
[----:B------:R-:W-:Y:S02]  /*0930*/  MOV R19, UR4 ;  /* 0x0000000400137c02 */ /* 0x000fe40008000f00 */
[----:B------:R-:W-:Y:S02]  /*0940*/  @P1 LEA.HI.X R3, R6, UR11, R7, 0x2, P2 ;  /* 0x0000000b06031c11 */ /* 0x000fe400090f1407 */
[----:B----4-:R-:W-:Y:S01]  /*0950*/  MOV R6, UR12 ;  /* 0x0000000c00067c02 */ /* 0x010fe20008000f00 */
[----:B------:R-:W-:Y:S01]  /*0960*/  @P1 IMAD.WIDE R14, R15, 0x4, R4 ;  /* 0x000000040f0e1825 */ /* 0x000fe200078e0204 */
[----:B------:R-:W-:Y:S01]  /*0970*/  MOV R7, UR13 ;  /* 0x0000000d00077c02 */ /* 0x000fe20008000f00 */
[----:B------:R-:W2:Y:S01]  /*0980*/  @P1 LDG.E R4, desc[UR18][R4.64] ;  /* 0x0000001204041981 */ /* 0x000ea2000c1e1900 */
[----:B------:R-:W-:Y:S01]  /*0990*/  @!P0 IADD3 R17, PT, PT, R13, UR4, RZ ;  /* 0x000000040d118c10 */ /* 0x000fe2000fffe0ff */
[----:B------:R-:W-:Y:S01]  /*09a0*/  @!P0 IMAD R19, R19, UR20, R0 ;  /* 0x0000001413138c24 */ /* 0x000fe2000f8e0200 */
[----:B-1----:R-:W-:Y:S01]  /*09b0*/  MOV R8, UR6 ;  /* 0x0000000600087c02 */ /* 0x002fe20008000f00 */
[----:B------:R-:W3:Y:S01]  /*09c0*/  @P1 LDG.E R14, desc[UR18][R14.64] ;  /* 0x000000120e0e1981 */ /* 0x000ee2000c1e1900 */
[----:B------:R-:W-:Y:S01]  /*09d0*/  MOV R9, UR7 ;  /* 0x0000000700097c02 */ /* 0x000fe20008000f00 */
[----:B------:R-:W-:-:S02]  /*09e0*/  @!P0 IMAD.WIDE.U32 R6, R17, 0x4, R6 ;  /* 0x0000000411068825 */ /* 0x000fc400078e0006 */
[----:B------:R-:W3:Y:S02]  /*09f0*/  @P1 LDG.E R2, desc[UR18][R2.64+0x4] ;  /* 0x0000041202021981 */ /* 0x000ee4000c1e1900 */
[----:B------:R-:W-:Y:S02]  /*0a00*/  @!P0 IMAD.WIDE R8, R19, 0x4, R8 ;  /* 0x0000000413088825 */ /* 0x000fe400078e0208 */
[----:B------:R-:W4:Y:S04]  /*0a10*/  @!P0 LDG.E R7, desc[UR18][R6.64] ;  /* 0x0000001206078981 */ /* 0x000f28000c1e1900 */
[----:B------:R-:W4:Y:S01]  /*0a20*/  @!P0 LDG.E R8, desc[UR18][R8.64] ;  /* 0x0000001208088981 */ /* 0x000f22000c1e1900 */
[----:B--2---:R-:W-:-:S04]  /*0a30*/  @P1 FFMA R11, R11, R4, R12 ;  /* 0x000000040b0b1223 */ /* 0x004fc8000000000c */
[----:B---3--:R-:W-:-:S04]  /*0a40*/  @P1 FFMA R12, R2, R14, R11 ;  /* 0x0000000e020c1223 */ /* 0x008fc8000000000b */
[----:B----4-:R-:W-:-:S07]  /*0a50*/  @!P0 FFMA R12, R7, R8, R12 ;  /* 0x00000008070c8223 */ /* 0x010fce000000000c */
.L_x_5:
[----:B------:R-:W1:Y:S01]  /*0a60*/  LDC.64 R2, c[0x0][0x398] ;  /* 0x0000e600ff027b82 */ /* 0x000e620000000a00 */
[----:B------:R-:W-:-:S05]  /*0a70*/  IADD3 R13, PT, PT, R0, R13, RZ ;  /* 0x0000000d000d7210 */ /* 0x000fca0007ffe0ff */
[----:B-1----:R-:W-:-:S05]  /*0a80*/  IMAD.WIDE R2, R13, 0x4, R2 ;  /* 0x000000040d027825 */ /* 0x002fca00078e0202 */
[----:B0-----:R-:W-:Y:S01]  /*0a90*/  STG.E desc[UR18][R2.64], R12 ;  /* 0x0000000c02007986 */ /* 0x001fe2000c101912 */
[----:B------:R-:W-:Y:S05]  /*0aa0*/  EXIT ;  /* 0x000000000000794d */ /* 0x000fea0003800000 */
.L_x_7:
        /* <DEDUP_REMOVED lines=13> */
.L_x_9:


//--------------------- .nv.shared._Z19kernel_matmul_tilediPfS_S_ --------------------------
	.section	.nv.shared._Z19kernel_matmul_tilediPfS_S_,"aw",@nobits
	.sectionflags	@""
	.align	4
.nv.shared._Z19kernel_matmul_tilediPfS_S_:
	.zero		3072


//--------------------- .nv.shared.reserved.0     --------------------------
	.section	.nv.shared.reserved.0,"aw",@nobits
	.weak		__nv_reservedSMEM_offset_0_alias
	.size		__nv_reservedSMEM_offset_0_alias, 0, 64
	.other		__nv_reservedSMEM_offset_0_alias,@"STO_CUDA_RESERVED_SHARED STV_DEFAULT"
__nv_reservedSMEM_offset_0_alias:
	.zero		0
	.zero		64


//--------------------- .nv.constant0._Z19kernel_matmul_tilediPfS_S_ --------------------------
	.section	.nv.constant0._Z19kernel_matmul_tilediPfS_S_,"a",@progbits
	.sectionflags	@""
	.align	4
.nv.constant0._Z19kernel_matmul_tilediPfS_S_:
	.zero		928


//--------------------- .nv.constant0._Z13kernel_matmuliPfS_S_ --------------------------
	.section	.nv.constant0._Z13kernel_matmuliPfS_S_,"a",@progbits
	.sectionflags	@""
	.align	4
.nv.constant0._Z13kernel_matmuliPfS_S_:
	.zero		928


//--------------------- SYMBOLS --------------------------

	.type		.nv.reservedSmem.offset0,@object
	.size		.nv.reservedSmem.offset0,0x4
	.type		.nv.reservedSmem.cap,@object
	.size		.nv.reservedSmem.cap,0x4
